//
// Generated by NVIDIA NVVM Compiler
//
// Compiler Build ID: CL-36424714
// Cuda compilation tools, release 13.0, V13.0.88
// Based on NVVM 20.0.0
//

.version 9.0
.target sm_100
.address_size 64

	// .globl	_Z23floydwarshall_dia_blockPiii
// _ZZ23floydwarshall_dia_blockPiiiE9dia_block has been demoted
// _ZZ28floydwarshall_strip_blocks_xPiiiE9dia_block has been demoted
// _ZZ28floydwarshall_strip_blocks_xPiiiE11strip_block has been demoted
// _ZZ28floydwarshall_strip_blocks_yPiiiE9dia_block has been demoted
// _ZZ28floydwarshall_strip_blocks_yPiiiE11strip_block has been demoted
// _ZZ30floydwarshall_remaining_blocksPiiiE12block_y_iter has been demoted
// _ZZ30floydwarshall_remaining_blocksPiiiE12block_iter_x has been demoted
// _ZZ30floydwarshall_remaining_blocksPiiiE11strip_block has been demoted

.visible .entry _Z23floydwarshall_dia_blockPiii(
	.param .u64 .ptr .align 1 _Z23floydwarshall_dia_blockPiii_param_0,
	.param .u32 _Z23floydwarshall_dia_blockPiii_param_1,
	.param .u32 _Z23floydwarshall_dia_blockPiii_param_2
)
{
	.reg .pred 	%p<17>;
	.reg .b32 	%r<84>;
	.reg .b64 	%rd<5>;
	// demoted variable
	.shared .align 4 .b8 _ZZ23floydwarshall_dia_blockPiiiE9dia_block[1024];
	ld.param.u64 	%rd2, [_Z23floydwarshall_dia_blockPiii_param_0];
	ld.param.u32 	%r20, [_Z23floydwarshall_dia_blockPiii_param_1];
	ld.param.u32 	%r21, [_Z23floydwarshall_dia_blockPiii_param_2];
	cvta.to.global.u64 	%rd3, %rd2;
	mov.u32 	%r22, %tid.x;
	mov.u32 	%r23, %tid.y;
	shl.b32 	%r24, %r20, 4;
	add.s32 	%r25, %r24, %r23;
	add.s32 	%r26, %r24, %r22;
	mad.lo.s32 	%r27, %r25, %r21, %r26;
	mul.wide.s32 	%rd4, %r27, 4;
	add.s64 	%rd1, %rd3, %rd4;
	ld.global.u32 	%r28, [%rd1];
	shl.b32 	%r29, %r23, 4;
	add.s32 	%r30, %r29, %r22;
	shl.b32 	%r31, %r30, 2;
	mov.u32 	%r32, _ZZ23floydwarshall_dia_blockPiiiE9dia_block;
	add.s32 	%r1, %r32, %r31;
	st.shared.u32 	[%r1], %r28;
	bar.sync 	0;
	shl.b32 	%r33, %r23, 6;
	add.s32 	%r2, %r32, %r33;
	ld.shared.u32 	%r34, [%r2];
	shl.b32 	%r35, %r22, 2;
	add.s32 	%r3, %r32, %r35;
	ld.shared.u32 	%r36, [%r3];
	add.s32 	%r4, %r36, %r34;
	ld.shared.u32 	%r37, [%r1];
	setp.ge.s32 	%p1, %r4, %r37;
	@%p1 bra 	$L__BB0_2;
	st.shared.u32 	[%r1], %r4;
$L__BB0_2:
	bar.sync 	0;
	ld.shared.u32 	%r38, [%r2+4];
	ld.shared.u32 	%r39, [%r3+64];
	add.s32 	%r5, %r39, %r38;
	ld.shared.u32 	%r40, [%r1];
	setp.ge.s32 	%p2, %r5, %r40;
	@%p2 bra 	$L__BB0_4;
	st.shared.u32 	[%r1], %r5;
$L__BB0_4:
	bar.sync 	0;
	ld.shared.u32 	%r41, [%r2+8];
	ld.shared.u32 	%r42, [%r3+128];
	add.s32 	%r6, %r42, %r41;
	ld.shared.u32 	%r43, [%r1];
	setp.ge.s32 	%p3, %r6, %r43;
	@%p3 bra 	$L__BB0_6;
	st.shared.u32 	[%r1], %r6;
$L__BB0_6:
	bar.sync 	0;
	ld.shared.u32 	%r44, [%r2+12];
	ld.shared.u32 	%r45, [%r3+192];
	add.s32 	%r7, %r45, %r44;
	ld.shared.u32 	%r46, [%r1];
	setp.ge.s32 	%p4, %r7, %r46;
	@%p4 bra 	$L__BB0_8;
	st.shared.u32 	[%r1], %r7;
$L__BB0_8:
	bar.sync 	0;
	ld.shared.u32 	%r47, [%r2+16];
	ld.shared.u32 	%r48, [%r3+256];
	add.s32 	%r8, %r48, %r47;
	ld.shared.u32 	%r49, [%r1];
	setp.ge.s32 	%p5, %r8, %r49;
	@%p5 bra 	$L__BB0_10;
	st.shared.u32 	[%r1], %r8;
$L__BB0_10:
	bar.sync 	0;
	ld.shared.u32 	%r50, [%r2+20];
	ld.shared.u32 	%r51, [%r3+320];
	add.s32 	%r9, %r51, %r50;
	ld.shared.u32 	%r52, [%r1];
	setp.ge.s32 	%p6, %r9, %r52;
	@%p6 bra 	$L__BB0_12;
	st.shared.u32 	[%r1], %r9;
$L__BB0_12:
	bar.sync 	0;
	ld.shared.u32 	%r53, [%r2+24];
	ld.shared.u32 	%r54, [%r3+384];
	add.s32 	%r10, %r54, %r53;
	ld.shared.u32 	%r55, [%r1];
	setp.ge.s32 	%p7, %r10, %r55;
	@%p7 bra 	$L__BB0_14;
	st.shared.u32 	[%r1], %r10;
$L__BB0_14:
	bar.sync 	0;
	ld.shared.u32 	%r56, [%r2+28];
	ld.shared.u32 	%r57, [%r3+448];
	add.s32 	%r11, %r57, %r56;
	ld.shared.u32 	%r58, [%r1];
	setp.ge.s32 	%p8, %r11, %r58;
	@%p8 bra 	$L__BB0_16;
	st.shared.u32 	[%r1], %r11;
$L__BB0_16:
	bar.sync 	0;
	ld.shared.u32 	%r59, [%r2+32];
	ld.shared.u32 	%r60, [%r3+512];
	add.s32 	%r12, %r60, %r59;
	ld.shared.u32 	%r61, [%r1];
	setp.ge.s32 	%p9, %r12, %r61;
	@%p9 bra 	$L__BB0_18;
	st.shared.u32 	[%r1], %r12;
$L__BB0_18:
	bar.sync 	0;
	ld.shared.u32 	%r62, [%r2+36];
	ld.shared.u32 	%r63, [%r3+576];
	add.s32 	%r13, %r63, %r62;
	ld.shared.u32 	%r64, [%r1];
	setp.ge.s32 	%p10, %r13, %r64;
	@%p10 bra 	$L__BB0_20;
	st.shared.u32 	[%r1], %r13;
$L__BB0_20:
	bar.sync 	0;
	ld.shared.u32 	%r65, [%r2+40];
	ld.shared.u32 	%r66, [%r3+640];
	add.s32 	%r14, %r66, %r65;
	ld.shared.u32 	%r67, [%r1];
	setp.ge.s32 	%p11, %r14, %r67;
	@%p11 bra 	$L__BB0_22;
	st.shared.u32 	[%r1], %r14;
$L__BB0_22:
	bar.sync 	0;
	ld.shared.u32 	%r68, [%r2+44];
	ld.shared.u32 	%r69, [%r3+704];
	add.s32 	%r15, %r69, %r68;
	ld.shared.u32 	%r70, [%r1];
	setp.ge.s32 	%p12, %r15, %r70;
	@%p12 bra 	$L__BB0_24;
	st.shared.u32 	[%r1], %r15;
$L__BB0_24:
	bar.sync 	0;
	ld.shared.u32 	%r71, [%r2+48];
	ld.shared.u32 	%r72, [%r3+768];
	add.s32 	%r16, %r72, %r71;
	ld.shared.u32 	%r73, [%r1];
	setp.ge.s32 	%p13, %r16, %r73;
	@%p13 bra 	$L__BB0_26;
	st.shared.u32 	[%r1], %r16;
$L__BB0_26:
	bar.sync 	0;
	ld.shared.u32 	%r74, [%r2+52];
	ld.shared.u32 	%r75, [%r3+832];
	add.s32 	%r17, %r75, %r74;
	ld.shared.u32 	%r76, [%r1];
	setp.ge.s32 	%p14, %r17, %r76;
	@%p14 bra 	$L__BB0_28;
	st.shared.u32 	[%r1], %r17;
$L__BB0_28:
	bar.sync 	0;
	ld.shared.u32 	%r77, [%r2+56];
	ld.shared.u32 	%r78, [%r3+896];
	add.s32 	%r18, %r78, %r77;
	ld.shared.u32 	%r79, [%r1];
	setp.ge.s32 	%p15, %r18, %r79;
	@%p15 bra 	$L__BB0_30;
	st.shared.u32 	[%r1], %r18;
$L__BB0_30:
	bar.sync 	0;
	ld.shared.u32 	%r80, [%r2+60];
	ld.shared.u32 	%r81, [%r3+960];
	add.s32 	%r19, %r81, %r80;
	ld.shared.u32 	%r82, [%r1];
	setp.ge.s32 	%p16, %r19, %r82;
	@%p16 bra 	$L__BB0_32;
	st.shared.u32 	[%r1], %r19;
$L__BB0_32:
	bar.sync 	0;
	ld.shared.u32 	%r83, [%r1];
	st.global.u32 	[%rd1], %r83;
	ret;

}
	// .globl	_Z28floydwarshall_strip_blocks_xPiii
.visible .entry _Z28floydwarshall_strip_blocks_xPiii(
	.param .u64 .ptr .align 1 _Z28floydwarshall_strip_blocks_xPiii_param_0,
	.param .u32 _Z28floydwarshall_strip_blocks_xPiii_param_1,
	.param .u32 _Z28floydwarshall_strip_blocks_xPiii_param_2
)
{
	.reg .pred 	%p<18>;
	.reg .b32 	%r<94>;
	.reg .b64 	%rd<7>;
	// demoted variable
	.shared .align 4 .b8 _ZZ28floydwarshall_strip_blocks_xPiiiE9dia_block[1024];
	// demoted variable
	.shared .align 4 .b8 _ZZ28floydwarshall_strip_blocks_xPiiiE11strip_block[1024];
	ld.param.u64 	%rd2, [_Z28floydwarshall_strip_blocks_xPiii_param_0];
	ld.param.u32 	%r21, [_Z28floydwarshall_strip_blocks_xPiii_param_1];
	ld.param.u32 	%r22, [_Z28floydwarshall_strip_blocks_xPiii_param_2];
	mov.u32 	%r1, %ctaid.x;
	setp.eq.s32 	%p1, %r1, %r21;
	@%p1 bra 	$L__BB1_34;
	mov.u32 	%r23, %tid.x;
	mov.u32 	%r24, %tid.y;
	cvta.to.global.u64 	%rd3, %rd2;
	shl.b32 	%r25, %r21, 4;
	mul.lo.s32 	%r26, %r25, %r22;
	mul.lo.s32 	%r27, %r22, %r24;
	add.s32 	%r28, %r25, %r23;
	add.s32 	%r29, %r28, %r26;
	add.s32 	%r30, %r29, %r27;
	mul.wide.s32 	%rd4, %r30, 4;
	add.s64 	%rd5, %rd3, %rd4;
	ld.global.u32 	%r31, [%rd5];
	shl.b32 	%r32, %r24, 4;
	add.s32 	%r33, %r32, %r23;
	shl.b32 	%r34, %r33, 2;
	mov.u32 	%r35, _ZZ28floydwarshall_strip_blocks_xPiiiE9dia_block;
	add.s32 	%r36, %r35, %r34;
	st.shared.u32 	[%r36], %r31;
	bar.sync 	0;
	shl.b32 	%r37, %r1, 4;
	add.s32 	%r38, %r37, %r23;
	add.s32 	%r39, %r38, %r27;
	add.s32 	%r40, %r39, %r26;
	mul.wide.s32 	%rd6, %r40, 4;
	add.s64 	%rd1, %rd3, %rd6;
	ld.global.u32 	%r41, [%rd1];
	mov.u32 	%r42, _ZZ28floydwarshall_strip_blocks_xPiiiE11strip_block;
	add.s32 	%r2, %r42, %r34;
	st.shared.u32 	[%r2], %r41;
	bar.sync 	0;
	shl.b32 	%r43, %r24, 6;
	add.s32 	%r3, %r35, %r43;
	ld.shared.u32 	%r44, [%r3];
	shl.b32 	%r45, %r23, 2;
	add.s32 	%r4, %r42, %r45;
	ld.shared.u32 	%r46, [%r4];
	add.s32 	%r5, %r46, %r44;
	ld.shared.u32 	%r47, [%r2];
	setp.ge.s32 	%p2, %r5, %r47;
	@%p2 bra 	$L__BB1_3;
	st.shared.u32 	[%r2], %r5;
$L__BB1_3:
	bar.sync 	0;
	ld.shared.u32 	%r48, [%r3+4];
	ld.shared.u32 	%r49, [%r4+64];
	add.s32 	%r6, %r49, %r48;
	ld.shared.u32 	%r50, [%r2];
	setp.ge.s32 	%p3, %r6, %r50;
	@%p3 bra 	$L__BB1_5;
	st.shared.u32 	[%r2], %r6;
$L__BB1_5:
	bar.sync 	0;
	ld.shared.u32 	%r51, [%r3+8];
	ld.shared.u32 	%r52, [%r4+128];
	add.s32 	%r7, %r52, %r51;
	ld.shared.u32 	%r53, [%r2];
	setp.ge.s32 	%p4, %r7, %r53;
	@%p4 bra 	$L__BB1_7;
	st.shared.u32 	[%r2], %r7;
$L__BB1_7:
	bar.sync 	0;
	ld.shared.u32 	%r54, [%r3+12];
	ld.shared.u32 	%r55, [%r4+192];
	add.s32 	%r8, %r55, %r54;
	ld.shared.u32 	%r56, [%r2];
	setp.ge.s32 	%p5, %r8, %r56;
	@%p5 bra 	$L__BB1_9;
	st.shared.u32 	[%r2], %r8;
$L__BB1_9:
	bar.sync 	0;
	ld.shared.u32 	%r57, [%r3+16];
	ld.shared.u32 	%r58, [%r4+256];
	add.s32 	%r9, %r58, %r57;
	ld.shared.u32 	%r59, [%r2];
	setp.ge.s32 	%p6, %r9, %r59;
	@%p6 bra 	$L__BB1_11;
	st.shared.u32 	[%r2], %r9;
$L__BB1_11:
	bar.sync 	0;
	ld.shared.u32 	%r60, [%r3+20];
	ld.shared.u32 	%r61, [%r4+320];
	add.s32 	%r10, %r61, %r60;
	ld.shared.u32 	%r62, [%r2];
	setp.ge.s32 	%p7, %r10, %r62;
	@%p7 bra 	$L__BB1_13;
	st.shared.u32 	[%r2], %r10;
$L__BB1_13:
	bar.sync 	0;
	ld.shared.u32 	%r63, [%r3+24];
	ld.shared.u32 	%r64, [%r4+384];
	add.s32 	%r11, %r64, %r63;
	ld.shared.u32 	%r65, [%r2];
	setp.ge.s32 	%p8, %r11, %r65;
	@%p8 bra 	$L__BB1_15;
	st.shared.u32 	[%r2], %r11;
$L__BB1_15:
	bar.sync 	0;
	ld.shared.u32 	%r66, [%r3+28];
	ld.shared.u32 	%r67, [%r4+448];
	add.s32 	%r12, %r67, %r66;
	ld.shared.u32 	%r68, [%r2];
	setp.ge.s32 	%p9, %r12, %r68;
	@%p9 bra 	$L__BB1_17;
	st.shared.u32 	[%r2], %r12;
$L__BB1_17:
	bar.sync 	0;
	ld.shared.u32 	%r69, [%r3+32];
	ld.shared.u32 	%r70, [%r4+512];
	add.s32 	%r13, %r70, %r69;
	ld.shared.u32 	%r71, [%r2];
	setp.ge.s32 	%p10, %r13, %r71;
	@%p10 bra 	$L__BB1_19;
	st.shared.u32 	[%r2], %r13;
$L__BB1_19:
	bar.sync 	0;
	ld.shared.u32 	%r72, [%r3+36];
	ld.shared.u32 	%r73, [%r4+576];
	add.s32 	%r14, %r73, %r72;
	ld.shared.u32 	%r74, [%r2];
	setp.ge.s32 	%p11, %r14, %r74;
	@%p11 bra 	$L__BB1_21;
	st.shared.u32 	[%r2], %r14;
$L__BB1_21:
	bar.sync 	0;
	ld.shared.u32 	%r75, [%r3+40];
	ld.shared.u32 	%r76, [%r4+640];
	add.s32 	%r15, %r76, %r75;
	ld.shared.u32 	%r77, [%r2];
	setp.ge.s32 	%p12, %r15, %r77;
	@%p12 bra 	$L__BB1_23;
	st.shared.u32 	[%r2], %r15;
$L__BB1_23:
	bar.sync 	0;
	ld.shared.u32 	%r78, [%r3+44];
	ld.shared.u32 	%r79, [%r4+704];
	add.s32 	%r16, %r79, %r78;
	ld.shared.u32 	%r80, [%r2];
	setp.ge.s32 	%p13, %r16, %r80;
	@%p13 bra 	$L__BB1_25;
	st.shared.u32 	[%r2], %r16;
$L__BB1_25:
	bar.sync 	0;
	ld.shared.u32 	%r81, [%r3+48];
	ld.shared.u32 	%r82, [%r4+768];
	add.s32 	%r17, %r82, %r81;
	ld.shared.u32 	%r83, [%r2];
	setp.ge.s32 	%p14, %r17, %r83;
	@%p14 bra 	$L__BB1_27;
	st.shared.u32 	[%r2], %r17;
$L__BB1_27:
	bar.sync 	0;
	ld.shared.u32 	%r84, [%r3+52];
	ld.shared.u32 	%r85, [%r4+832];
	add.s32 	%r18, %r85, %r84;
	ld.shared.u32 	%r86, [%r2];
	setp.ge.s32 	%p15, %r18, %r86;
	@%p15 bra 	$L__BB1_29;
	st.shared.u32 	[%r2], %r18;
$L__BB1_29:
	bar.sync 	0;
	ld.shared.u32 	%r87, [%r3+56];
	ld.shared.u32 	%r88, [%r4+896];
	add.s32 	%r19, %r88, %r87;
	ld.shared.u32 	%r89, [%r2];
	setp.ge.s32 	%p16, %r19, %r89;
	@%p16 bra 	$L__BB1_31;
	st.shared.u32 	[%r2], %r19;
$L__BB1_31:
	bar.sync 	0;
	ld.shared.u32 	%r90, [%r3+60];
	ld.shared.u32 	%r91, [%r4+960];
	add.s32 	%r20, %r91, %r90;
	ld.shared.u32 	%r92, [%r2];
	setp.ge.s32 	%p17, %r20, %r92;
	@%p17 bra 	$L__BB1_33;
	st.shared.u32 	[%r2], %r20;
$L__BB1_33:
	bar.sync 	0;
	ld.shared.u32 	%r93, [%r2];
	st.global.u32 	[%rd1], %r93;
$L__BB1_34:
	ret;

}
	// .globl	_Z28floydwarshall_strip_blocks_yPiii
.visible .entry _Z28floydwarshall_strip_blocks_yPiii(
	.param .u64 .ptr .align 1 _Z28floydwarshall_strip_blocks_yPiii_param_0,
	.param .u32 _Z28floydwarshall_strip_blocks_yPiii_param_1,
	.param .u32 _Z28floydwarshall_strip_blocks_yPiii_param_2
)
{
	.reg .pred 	%p<18>;
	.reg .b32 	%r<91>;
	.reg .b64 	%rd<7>;
	// demoted variable
	.shared .align 4 .b8 _ZZ28floydwarshall_strip_blocks_yPiiiE9dia_block[1024];
	// demoted variable
	.shared .align 4 .b8 _ZZ28floydwarshall_strip_blocks_yPiiiE11strip_block[1024];
	ld.param.u64 	%rd2, [_Z28floydwarshall_strip_blocks_yPiii_param_0];
	ld.param.u32 	%r21, [_Z28floydwarshall_strip_blocks_yPiii_param_1];
	ld.param.u32 	%r22, [_Z28floydwarshall_strip_blocks_yPiii_param_2];
	mov.u32 	%r1, %ctaid.y;
	setp.eq.s32 	%p1, %r1, %r21;
	@%p1 bra 	$L__BB2_34;
	mov.u32 	%r23, %tid.x;
	mov.u32 	%r24, %tid.y;
	cvta.to.global.u64 	%rd3, %rd2;
	shl.b32 	%r25, %r21, 4;
	add.s32 	%r26, %r25, %r24;
	add.s32 	%r27, %r25, %r23;
	mad.lo.s32 	%r28, %r26, %r22, %r27;
	mul.wide.s32 	%rd4, %r28, 4;
	add.s64 	%rd5, %rd3, %rd4;
	ld.global.u32 	%r29, [%rd5];
	shl.b32 	%r30, %r24, 4;
	add.s32 	%r31, %r30, %r23;
	shl.b32 	%r32, %r31, 2;
	mov.u32 	%r33, _ZZ28floydwarshall_strip_blocks_yPiiiE9dia_block;
	add.s32 	%r34, %r33, %r32;
	st.shared.u32 	[%r34], %r29;
	bar.sync 	0;
	shl.b32 	%r35, %r1, 4;
	add.s32 	%r36, %r35, %r24;
	mad.lo.s32 	%r37, %r22, %r36, %r27;
	mul.wide.s32 	%rd6, %r37, 4;
	add.s64 	%rd1, %rd3, %rd6;
	ld.global.u32 	%r38, [%rd1];
	mov.u32 	%r39, _ZZ28floydwarshall_strip_blocks_yPiiiE11strip_block;
	add.s32 	%r2, %r39, %r32;
	st.shared.u32 	[%r2], %r38;
	bar.sync 	0;
	shl.b32 	%r40, %r24, 6;
	add.s32 	%r3, %r39, %r40;
	ld.shared.u32 	%r41, [%r3];
	shl.b32 	%r42, %r23, 2;
	add.s32 	%r4, %r33, %r42;
	ld.shared.u32 	%r43, [%r4];
	add.s32 	%r5, %r43, %r41;
	ld.shared.u32 	%r44, [%r2];
	setp.ge.s32 	%p2, %r5, %r44;
	@%p2 bra 	$L__BB2_3;
	st.shared.u32 	[%r2], %r5;
$L__BB2_3:
	bar.sync 	0;
	ld.shared.u32 	%r45, [%r3+4];
	ld.shared.u32 	%r46, [%r4+64];
	add.s32 	%r6, %r46, %r45;
	ld.shared.u32 	%r47, [%r2];
	setp.ge.s32 	%p3, %r6, %r47;
	@%p3 bra 	$L__BB2_5;
	st.shared.u32 	[%r2], %r6;
$L__BB2_5:
	bar.sync 	0;
	ld.shared.u32 	%r48, [%r3+8];
	ld.shared.u32 	%r49, [%r4+128];
	add.s32 	%r7, %r49, %r48;
	ld.shared.u32 	%r50, [%r2];
	setp.ge.s32 	%p4, %r7, %r50;
	@%p4 bra 	$L__BB2_7;
	st.shared.u32 	[%r2], %r7;
$L__BB2_7:
	bar.sync 	0;
	ld.shared.u32 	%r51, [%r3+12];
	ld.shared.u32 	%r52, [%r4+192];
	add.s32 	%r8, %r52, %r51;
	ld.shared.u32 	%r53, [%r2];
	setp.ge.s32 	%p5, %r8, %r53;
	@%p5 bra 	$L__BB2_9;
	st.shared.u32 	[%r2], %r8;
$L__BB2_9:
	bar.sync 	0;
	ld.shared.u32 	%r54, [%r3+16];
	ld.shared.u32 	%r55, [%r4+256];
	add.s32 	%r9, %r55, %r54;
	ld.shared.u32 	%r56, [%r2];
	setp.ge.s32 	%p6, %r9, %r56;
	@%p6 bra 	$L__BB2_11;
	st.shared.u32 	[%r2], %r9;
$L__BB2_11:
	bar.sync 	0;
	ld.shared.u32 	%r57, [%r3+20];
	ld.shared.u32 	%r58, [%r4+320];
	add.s32 	%r10, %r58, %r57;
	ld.shared.u32 	%r59, [%r2];
	setp.ge.s32 	%p7, %r10, %r59;
	@%p7 bra 	$L__BB2_13;
	st.shared.u32 	[%r2], %r10;
$L__BB2_13:
	bar.sync 	0;
	ld.shared.u32 	%r60, [%r3+24];
	ld.shared.u32 	%r61, [%r4+384];
	add.s32 	%r11, %r61, %r60;
	ld.shared.u32 	%r62, [%r2];
	setp.ge.s32 	%p8, %r11, %r62;
	@%p8 bra 	$L__BB2_15;
	st.shared.u32 	[%r2], %r11;
$L__BB2_15:
	bar.sync 	0;
	ld.shared.u32 	%r63, [%r3+28];
	ld.shared.u32 	%r64, [%r4+448];
	add.s32 	%r12, %r64, %r63;
	ld.shared.u32 	%r65, [%r2];
	setp.ge.s32 	%p9, %r12, %r65;
	@%p9 bra 	$L__BB2_17;
	st.shared.u32 	[%r2], %r12;
$L__BB2_17:
	bar.sync 	0;
	ld.shared.u32 	%r66, [%r3+32];
	ld.shared.u32 	%r67, [%r4+512];
	add.s32 	%r13, %r67, %r66;
	ld.shared.u32 	%r68, [%r2];
	setp.ge.s32 	%p10, %r13, %r68;
	@%p10 bra 	$L__BB2_19;
	st.shared.u32 	[%r2], %r13;
$L__BB2_19:
	bar.sync 	0;
	ld.shared.u32 	%r69, [%r3+36];
	ld.shared.u32 	%r70, [%r4+576];
	add.s32 	%r14, %r70, %r69;
	ld.shared.u32 	%r71, [%r2];
	setp.ge.s32 	%p11, %r14, %r71;
	@%p11 bra 	$L__BB2_21;
	st.shared.u32 	[%r2], %r14;
$L__BB2_21:
	bar.sync 	0;
	ld.shared.u32 	%r72, [%r3+40];
	ld.shared.u32 	%r73, [%r4+640];
	add.s32 	%r15, %r73, %r72;
	ld.shared.u32 	%r74, [%r2];
	setp.ge.s32 	%p12, %r15, %r74;
	@%p12 bra 	$L__BB2_23;
	st.shared.u32 	[%r2], %r15;
$L__BB2_23:
	bar.sync 	0;
	ld.shared.u32 	%r75, [%r3+44];
	ld.shared.u32 	%r76, [%r4+704];
	add.s32 	%r16, %r76, %r75;
	ld.shared.u32 	%r77, [%r2];
	setp.ge.s32 	%p13, %r16, %r77;
	@%p13 bra 	$L__BB2_25;
	st.shared.u32 	[%r2], %r16;
$L__BB2_25:
	bar.sync 	0;
	ld.shared.u32 	%r78, [%r3+48];
	ld.shared.u32 	%r79, [%r4+768];
	add.s32 	%r17, %r79, %r78;
	ld.shared.u32 	%r80, [%r2];
	setp.ge.s32 	%p14, %r17, %r80;
	@%p14 bra 	$L__BB2_27;
	st.shared.u32 	[%r2], %r17;
$L__BB2_27:
	bar.sync 	0;
	ld.shared.u32 	%r81, [%r3+52];
	ld.shared.u32 	%r82, [%r4+832];
	add.s32 	%r18, %r82, %r81;
	ld.shared.u32 	%r83, [%r2];
	setp.ge.s32 	%p15, %r18, %r83;
	@%p15 bra 	$L__BB2_29;
	st.shared.u32 	[%r2], %r18;
$L__BB2_29:
	bar.sync 	0;
	ld.shared.u32 	%r84, [%r3+56];
	ld.shared.u32 	%r85, [%r4+896];
	add.s32 	%r19, %r85, %r84;
	ld.shared.u32 	%r86, [%r2];
	setp.ge.s32 	%p16, %r19, %r86;
	@%p16 bra 	$L__BB2_31;
	st.shared.u32 	[%r2], %r19;
$L__BB2_31:
	bar.sync 	0;
	ld.shared.u32 	%r87, [%r3+60];
	ld.shared.u32 	%r88, [%r4+960];
	add.s32 	%r20, %r88, %r87;
	ld.shared.u32 	%r89, [%r2];
	setp.ge.s32 	%p17, %r20, %r89;
	@%p17 bra 	$L__BB2_33;
	st.shared.u32 	[%r2], %r20;
$L__BB2_33:
	bar.sync 	0;
	ld.shared.u32 	%r90, [%r2];
	st.global.u32 	[%rd1], %r90;
$L__BB2_34:
	ret;

}
	// .globl	_Z30floydwarshall_remaining_blocksPiii
.visible .entry _Z30floydwarshall_remaining_blocksPiii(
	.param .u64 .ptr .align 1 _Z30floydwarshall_remaining_blocksPiii_param_0,
	.param .u32 _Z30floydwarshall_remaining_blocksPiii_param_1,
	.param .u32 _Z30floydwarshall_remaining_blocksPiii_param_2
)
{
	.reg .pred 	%p<20>;
	.reg .b32 	%r<100>;
	.reg .b64 	%rd<9>;
	// demoted variable
	.shared .align 4 .b8 _ZZ30floydwarshall_remaining_blocksPiiiE12block_y_iter[1024];
	// demoted variable
	.shared .align 4 .b8 _ZZ30floydwarshall_remaining_blocksPiiiE12block_iter_x[1024];
	// demoted variable
	.shared .align 4 .b8 _ZZ30floydwarshall_remaining_blocksPiiiE11strip_block[1024];
	ld.param.u64 	%rd2, [_Z30floydwarshall_remaining_blocksPiii_param_0];
	ld.param.u32 	%r22, [_Z30floydwarshall_remaining_blocksPiii_param_1];
	ld.param.u32 	%r23, [_Z30floydwarshall_remaining_blocksPiii_param_2];
	mov.u32 	%r1, %ctaid.x;
	mov.u32 	%r2, %ctaid.y;
	setp.eq.s32 	%p1, %r2, %r22;
	setp.eq.s32 	%p2, %r1, %r22;
	or.pred  	%p3, %p1, %p2;
	@%p3 bra 	$L__BB3_34;
	mov.u32 	%r24, %tid.x;
	mov.u32 	%r25, %tid.y;
	cvta.to.global.u64 	%rd3, %rd2;
	shl.b32 	%r26, %r22, 4;
	mul.lo.s32 	%r27, %r2, %r23;
	shl.b32 	%r28, %r27, 4;
	mul.lo.s32 	%r29, %r23, %r25;
	add.s32 	%r30, %r26, %r24;
	add.s32 	%r31, %r30, %r28;
	add.s32 	%r32, %r31, %r29;
	mul.wide.s32 	%rd4, %r32, 4;
	add.s64 	%rd5, %rd3, %rd4;
	ld.global.u32 	%r33, [%rd5];
	shl.b32 	%r34, %r25, 4;
	add.s32 	%r35, %r34, %r24;
	shl.b32 	%r36, %r35, 2;
	mov.u32 	%r37, _ZZ30floydwarshall_remaining_blocksPiiiE12block_y_iter;
	add.s32 	%r38, %r37, %r36;
	st.shared.u32 	[%r38], %r33;
	bar.sync 	0;
	shl.b32 	%r39, %r1, 4;
	add.s32 	%r40, %r39, %r24;
	add.s32 	%r41, %r40, %r29;
	mad.lo.s32 	%r42, %r26, %r23, %r41;
	mul.wide.s32 	%rd6, %r42, 4;
	add.s64 	%rd7, %rd3, %rd6;
	ld.global.u32 	%r43, [%rd7];
	mov.u32 	%r44, _ZZ30floydwarshall_remaining_blocksPiiiE12block_iter_x;
	add.s32 	%r45, %r44, %r36;
	st.shared.u32 	[%r45], %r43;
	bar.sync 	0;
	add.s32 	%r46, %r41, %r28;
	mul.wide.s32 	%rd8, %r46, 4;
	add.s64 	%rd1, %rd3, %rd8;
	ld.global.u32 	%r47, [%rd1];
	mov.u32 	%r48, _ZZ30floydwarshall_remaining_blocksPiiiE11strip_block;
	add.s32 	%r3, %r48, %r36;
	st.shared.u32 	[%r3], %r47;
	bar.sync 	0;
	shl.b32 	%r49, %r25, 6;
	add.s32 	%r4, %r37, %r49;
	ld.shared.u32 	%r50, [%r4];
	shl.b32 	%r51, %r24, 2;
	add.s32 	%r5, %r44, %r51;
	ld.shared.u32 	%r52, [%r5];
	add.s32 	%r6, %r52, %r50;
	ld.shared.u32 	%r53, [%r3];
	setp.ge.s32 	%p4, %r6, %r53;
	@%p4 bra 	$L__BB3_3;
	st.shared.u32 	[%r3], %r6;
$L__BB3_3:
	bar.sync 	0;
	ld.shared.u32 	%r54, [%r4+4];
	ld.shared.u32 	%r55, [%r5+64];
	add.s32 	%r7, %r55, %r54;
	ld.shared.u32 	%r56, [%r3];
	setp.ge.s32 	%p5, %r7, %r56;
	@%p5 bra 	$L__BB3_5;
	st.shared.u32 	[%r3], %r7;
$L__BB3_5:
	bar.sync 	0;
	ld.shared.u32 	%r57, [%r4+8];
	ld.shared.u32 	%r58, [%r5+128];
	add.s32 	%r8, %r58, %r57;
	ld.shared.u32 	%r59, [%r3];
	setp.ge.s32 	%p6, %r8, %r59;
	@%p6 bra 	$L__BB3_7;
	st.shared.u32 	[%r3], %r8;
$L__BB3_7:
	bar.sync 	0;
	ld.shared.u32 	%r60, [%r4+12];
	ld.shared.u32 	%r61, [%r5+192];
	add.s32 	%r9, %r61, %r60;
	ld.shared.u32 	%r62, [%r3];
	setp.ge.s32 	%p7, %r9, %r62;
	@%p7 bra 	$L__BB3_9;
	st.shared.u32 	[%r3], %r9;
$L__BB3_9:
	bar.sync 	0;
	ld.shared.u32 	%r63, [%r4+16];
	ld.shared.u32 	%r64, [%r5+256];
	add.s32 	%r10, %r64, %r63;
	ld.shared.u32 	%r65, [%r3];
	setp.ge.s32 	%p8, %r10, %r65;
	@%p8 bra 	$L__BB3_11;
	st.shared.u32 	[%r3], %r10;
$L__BB3_11:
	bar.sync 	0;
	ld.shared.u32 	%r66, [%r4+20];
	ld.shared.u32 	%r67, [%r5+320];
	add.s32 	%r11, %r67, %r66;
	ld.shared.u32 	%r68, [%r3];
	setp.ge.s32 	%p9, %r11, %r68;
	@%p9 bra 	$L__BB3_13;
	st.shared.u32 	[%r3], %r11;
$L__BB3_13:
	bar.sync 	0;
	ld.shared.u32 	%r69, [%r4+24];
	ld.shared.u32 	%r70, [%r5+384];
	add.s32 	%r12, %r70, %r69;
	ld.shared.u32 	%r71, [%r3];
	setp.ge.s32 	%p10, %r12, %r71;
	@%p10 bra 	$L__BB3_15;
	st.shared.u32 	[%r3], %r12;
$L__BB3_15:
	bar.sync 	0;
	ld.shared.u32 	%r72, [%r4+28];
	ld.shared.u32 	%r73, [%r5+448];
	add.s32 	%r13, %r73, %r72;
	ld.shared.u32 	%r74, [%r3];
	setp.ge.s32 	%p11, %r13, %r74;
	@%p11 bra 	$L__BB3_17;
	st.shared.u32 	[%r3], %r13;
$L__BB3_17:
	bar.sync 	0;
	ld.shared.u32 	%r75, [%r4+32];
	ld.shared.u32 	%r76, [%r5+512];
	add.s32 	%r14, %r76, %r75;
	ld.shared.u32 	%r77, [%r3];
	setp.ge.s32 	%p12, %r14, %r77;
	@%p12 bra 	$L__BB3_19;
	st.shared.u32 	[%r3], %r14;
$L__BB3_19:
	bar.sync 	0;
	ld.shared.u32 	%r78, [%r4+36];
	ld.shared.u32 	%r79, [%r5+576];
	add.s32 	%r15, %r79, %r78;
	ld.shared.u32 	%r80, [%r3];
	setp.ge.s32 	%p13, %r15, %r80;
	@%p13 bra 	$L__BB3_21;
	st.shared.u32 	[%r3], %r15;
$L__BB3_21:
	bar.sync 	0;
	ld.shared.u32 	%r81, [%r4+40];
	ld.shared.u32 	%r82, [%r5+640];
	add.s32 	%r16, %r82, %r81;
	ld.shared.u32 	%r83, [%r3];
	setp.ge.s32 	%p14, %r16, %r83;
	@%p14 bra 	$L__BB3_23;
	st.shared.u32 	[%r3], %r16;
$L__BB3_23:
	bar.sync 	0;
	ld.shared.u32 	%r84, [%r4+44];
	ld.shared.u32 	%r85, [%r5+704];
	add.s32 	%r17, %r85, %r84;
	ld.shared.u32 	%r86, [%r3];
	setp.ge.s32 	%p15, %r17, %r86;
	@%p15 bra 	$L__BB3_25;
	st.shared.u32 	[%r3], %r17;
$L__BB3_25:
	bar.sync 	0;
	ld.shared.u32 	%r87, [%r4+48];
	ld.shared.u32 	%r88, [%r5+768];
	add.s32 	%r18, %r88, %r87;
	ld.shared.u32 	%r89, [%r3];
	setp.ge.s32 	%p16, %r18, %r89;
	@%p16 bra 	$L__BB3_27;
	st.shared.u32 	[%r3], %r18;
$L__BB3_27:
	bar.sync 	0;
	ld.shared.u32 	%r90, [%r4+52];
	ld.shared.u32 	%r91, [%r5+832];
	add.s32 	%r19, %r91, %r90;
	ld.shared.u32 	%r92, [%r3];
	setp.ge.s32 	%p17, %r19, %r92;
	@%p17 bra 	$L__BB3_29;
	st.shared.u32 	[%r3], %r19;
$L__BB3_29:
	bar.sync 	0;
	ld.shared.u32 	%r93, [%r4+56];
	ld.shared.u32 	%r94, [%r5+896];
	add.s32 	%r20, %r94, %r93;
	ld.shared.u32 	%r95, [%r3];
	setp.ge.s32 	%p18, %r20, %r95;
	@%p18 bra 	$L__BB3_31;
	st.shared.u32 	[%r3], %r20;
$L__BB3_31:
	bar.sync 	0;
	ld.shared.u32 	%r96, [%r4+60];
	ld.shared.u32 	%r97, [%r5+960];
	add.s32 	%r21, %r97, %r96;
	ld.shared.u32 	%r98, [%r3];
	setp.ge.s32 	%p19, %r21, %r98;
	@%p19 bra 	$L__BB3_33;
	st.shared.u32 	[%r3], %r21;
$L__BB3_33:
	bar.sync 	0;
	ld.shared.u32 	%r99, [%r3];
	st.global.u32 	[%rd1], %r99;
$L__BB3_34:
	ret;

}


// ===== COMPILED SASS (sm_100) =====

	.target	sm_100

	.elftype	@"ET_EXEC"


//--------------------- .note.nv.tkinfo           --------------------------
	.section	.note.nv.tkinfo,"",@"SHT_NOTE"
	.sectionflags	@"SHF_NOTE_NV_TKINFO"
	.tkinfo
        /*0018*/ 	.word	0x00000002
        /*0030*/ 	.string	""
        /*0030*/ 	.string	"ptxas"
        /*0030*/ 	.string	"Cuda compilation tools, release 13.0, V13.0.88"
        /*0030*/ 	.string	"Build cuda_13.0.r13.0/compiler.36424714_0"
        /*0030*/ 	.string	"-arch sm_100 -m 64 "



//--------------------- .note.nv.cuinfo           --------------------------
	.section	.note.nv.cuinfo,"",@"SHT_NOTE"
	.sectionflags	@"SHF_NOTE_NV_CUINFO"
        /*0018*/ 	.short	0x0002
        /*001a*/ 	.short	0x0064
        /*001c*/ 	.short	0x0082
	.zero		2


//--------------------- .nv.info                  --------------------------
	.section	.nv.info,"",@"SHT_CUDA_INFO"
	.align	4


	//----- nvinfo : EIATTR_REGCOUNT
	.align		4
        /*0000*/ 	.byte	0x04, 0x2f
        /*0002*/ 	.short	(.L_1 - .L_0)
	.align		4
.L_0:
        /*0004*/ 	.word	index@(_Z23floydwarshall_dia_blockPiii)
        /*0008*/ 	.word	0x0000000e


	//----- nvinfo : EIATTR_FRAME_SIZE
	.align		4
.L_1:
        /*000c*/ 	.byte	0x04, 0x11
        /*000e*/ 	.short	(.L_3 - .L_2)
	.align		4
.L_2:
        /*0010*/ 	.word	index@(_Z23floydwarshall_dia_blockPiii)
        /*0014*/ 	.word	0x00000000


	//----- nvinfo : EIATTR_REGCOUNT
	.align		4
.L_3:
        /*0018*/ 	.byte	0x04, 0x2f
        /*001a*/ 	.short	(.L_5 - .L_4)
	.align		4
.L_4:
        /*001c*/ 	.word	index@(_Z28floydwarshall_strip_blocks_xPiii)
        /*0020*/ 	.word	0x0000000e


	//----- nvinfo : EIATTR_FRAME_SIZE
	.align		4
.L_5:
        /*0024*/ 	.byte	0x04, 0x11
        /*0026*/ 	.short	(.L_7 - .L_6)
	.align		4
.L_6:
        /*0028*/ 	.word	index@(_Z28floydwarshall_strip_blocks_xPiii)
        /*002c*/ 	.word	0x00000000


	//----- nvinfo : EIATTR_REGCOUNT
	.align		4
.L_7:
        /*0030*/ 	.byte	0x04, 0x2f
        /*0032*/ 	.short	(.L_9 - .L_8)
	.align		4
.L_8:
        /*0034*/ 	.word	index@(_Z28floydwarshall_strip_blocks_yPiii)
        /*0038*/ 	.word	0x0000000e


	//----- nvinfo : EIATTR_FRAME_SIZE
	.align		4
.L_9:
        /*003c*/ 	.byte	0x04, 0x11
        /*003e*/ 	.short	(.L_11 - .L_10)
	.align		4
.L_10:
        /*0040*/ 	.word	index@(_Z28floydwarshall_strip_blocks_yPiii)
        /*0044*/ 	.word	0x00000000


	//----- nvinfo : EIATTR_REGCOUNT
	.align		4
.L_11:
        /*0048*/ 	.byte	0x04, 0x2f
        /*004a*/ 	.short	(.L_13 - .L_12)
	.align		4
.L_12:
        /*004c*/ 	.word	index@(_Z30floydwarshall_remaining_blocksPiii)
        /*0050*/ 	.word	0x00000010


	//----- nvinfo : EIATTR_FRAME_SIZE
	.align		4
.L_13:
        /*0054*/ 	.byte	0x04, 0x11
        /*0056*/ 	.short	(.L_15 - .L_14)
	.align		4
.L_14:
        /*0058*/ 	.word	index@(_Z30floydwarshall_remaining_blocksPiii)
        /*005c*/ 	.word	0x00000000


	//----- nvinfo : EIATTR_MIN_STACK_SIZE
	.align		4
.L_15:
        /*0060*/ 	.byte	0x04, 0x12
        /*0062*/ 	.short	(.L_17 - .L_16)
	.align		4
.L_16:
        /*0064*/ 	.word	index@(_Z30floydwarshall_remaining_blocksPiii)
        /*0068*/ 	.word	0x00000000


	//----- nvinfo : EIATTR_MIN_STACK_SIZE
	.align		4
.L_17:
        /*006c*/ 	.byte	0x04, 0x12
        /*006e*/ 	.short	(.L_19 - .L_18)
	.align		4
.L_18:
        /*0070*/ 	.word	index@(_Z28floydwarshall_strip_blocks_yPiii)
        /*0074*/ 	.word	0x00000000


	//----- nvinfo : EIATTR_MIN_STACK_SIZE
	.align		4
.L_19:
        /*0078*/ 	.byte	0x04, 0x12
        /*007a*/ 	.short	(.L_21 - .L_20)
	.align		4
.L_20:
        /*007c*/ 	.word	index@(_Z28floydwarshall_strip_blocks_xPiii)
        /*0080*/ 	.word	0x00000000


	//----- nvinfo : EIATTR_MIN_STACK_SIZE
	.align		4
.L_21:
        /*0084*/ 	.byte	0x04, 0x12
        /*0086*/ 	.short	(.L_23 - .L_22)
	.align		4
.L_22:
        /*0088*/ 	.word	index@(_Z23floydwarshall_dia_blockPiii)
        /*008c*/ 	.word	0x00000000
.L_23:


//--------------------- .nv.compat                --------------------------
	.section	.nv.compat,"",@"SHT_CUDA_COMPAT_INFO"
	.align	4
        /*0000*/ 	.byte	0x02, 0x09, 0x00, 0x00, 0x02, 0x02, 0x01, 0x00, 0x02, 0x05, 0x05, 0x00, 0x03, 0x07, 0x01, 0x01
        /*0010*/ 	.byte	0x02, 0x03, 0x00, 0x00, 0x02, 0x06, 0x01, 0x00, 0x04, 0x0b, 0x08, 0x00, 0x09, 0x00, 0x00, 0x00
        /*0020*/ 	.byte	0x00, 0x00, 0x00, 0x00


//--------------------- .nv.info._Z30floydwarshall_remaining_blocksPiii --------------------------
	.section	.nv.info._Z30floydwarshall_remaining_blocksPiii,"",@"SHT_CUDA_INFO"
	.sectionflags	@""
	.align	4


	//----- nvinfo : EIATTR_CUDA_API_VERSION
	.align		4
        /*0000*/ 	.byte	0x04, 0x37
        /*0002*/ 	.short	(.L_25 - .L_24)
.L_24:
        /*0004*/ 	.word	0x00000082


	//----- nvinfo : EIATTR_KPARAM_INFO
	.align		4
.L_25:
        /*0008*/ 	.byte	0x04, 0x17
        /*000a*/ 	.short	(.L_27 - .L_26)
.L_26:
        /*000c*/ 	.word	0x00000000
        /*0010*/ 	.short	0x0002
        /*0012*/ 	.short	0x000c
        /*0014*/ 	.byte	0x00, 0xf0, 0x11, 0x00


	//----- nvinfo : EIATTR_KPARAM_INFO
	.align		4
.L_27:
        /*0018*/ 	.byte	0x04, 0x17
        /*001a*/ 	.short	(.L_29 - .L_28)
.L_28:
        /*001c*/ 	.word	0x00000000
        /*0020*/ 	.short	0x0001
        /*0022*/ 	.short	0x0008
        /*0024*/ 	.byte	0x00, 0xf0, 0x11, 0x00


	//----- nvinfo : EIATTR_KPARAM_INFO
	.align		4
.L_29:
        /*0028*/ 	.byte	0x04, 0x17
        /*002a*/ 	.short	(.L_31 - .L_30)
.L_30:
        /*002c*/ 	.word	0x00000000
        /*0030*/ 	.short	0x0000
        /*0032*/ 	.short	0x0000
        /*0034*/ 	.byte	0x00, 0xf5, 0x21, 0x00


	//----- nvinfo : EIATTR_SPARSE_MMA_MASK
	.align		4
.L_31:
        /*0038*/ 	.byte	0x03, 0x50
        /*003a*/ 	.short	0x0000


	//----- nvinfo : EIATTR_MAXREG_COUNT
	.align		4
        /*003c*/ 	.byte	0x03, 0x1b
        /*003e*/ 	.short	0x00ff


	//----- nvinfo : EIATTR_NUM_BARRIERS
	.align		4
        /*0040*/ 	.byte	0x02, 0x4c
        /*0042*/ 	.byte	0x01
	.zero		1


	//----- nvinfo : EIATTR_MERCURY_ISA_VERSION
	.align		4
        /*0044*/ 	.byte	0x03, 0x5f
        /*0046*/ 	.short	0x0101


	//----- nvinfo : EIATTR_VRC_CTA_INIT_COUNT
	.align		4
        /*0048*/ 	.byte	0x02, 0x4a
	.zero		1
	.zero		1


	//----- nvinfo : EIATTR_EXIT_INSTR_OFFSETS
	.align		4
        /*004c*/ 	.byte	0x04, 0x1c
        /*004e*/ 	.short	(.L_33 - .L_32)


	//   ....[0]....
.L_32:
        /*0050*/ 	.word	0x00000060


	//   ....[1]....
        /*0054*/ 	.word	0x00000a00


	//----- nvinfo : EIATTR_CBANK_PARAM_SIZE
	.align		4
.L_33:
        /*0058*/ 	.byte	0x03, 0x19
        /*005a*/ 	.short	0x0010


	//----- nvinfo : EIATTR_PARAM_CBANK
	.align		4
        /*005c*/ 	.byte	0x04, 0x0a
        /*005e*/ 	.short	(.L_35 - .L_34)
	.align		4
.L_34:
        /*0060*/ 	.word	index@(.nv.constant0._Z30floydwarshall_remaining_blocksPiii)
        /*0064*/ 	.short	0x0380
        /*0066*/ 	.short	0x0010


	//----- nvinfo : EIATTR_SW_WAR
	.align		4
.L_35:
        /*0068*/ 	.byte	0x04, 0x36
        /*006a*/ 	.short	(.L_37 - .L_36)
.L_36:
        /*006c*/ 	.word	0x00000008
.L_37:


//--------------------- .nv.info._Z28floydwarshall_strip_blocks_yPiii --------------------------
	.section	.nv.info._Z28floydwarshall_strip_blocks_yPiii,"",@"SHT_CUDA_INFO"
	.sectionflags	@""
	.align	4


	//----- nvinfo : EIATTR_CUDA_API_VERSION
	.align		4
        /*0000*/ 	.byte	0x04, 0x37
        /*0002*/ 	.short	(.L_39 - .L_38)
.L_38:
        /*0004*/ 	.word	0x00000082


	//----- nvinfo : EIATTR_KPARAM_INFO
	.align		4
.L_39:
        /*0008*/ 	.byte	0x04, 0x17
        /*000a*/ 	.short	(.L_41 - .L_40)
.L_40:
        /*000c*/ 	.word	0x00000000
        /*0010*/ 	.short	0x0002
        /*0012*/ 	.short	0x000c
        /*0014*/ 	.byte	0x00, 0xf0, 0x11, 0x00


	//----- nvinfo : EIATTR_KPARAM_INFO
	.align		4
.L_41:
        /*0018*/ 	.byte	0x04, 0x17
        /*001a*/ 	.short	(.L_43 - .L_42)
.L_42:
        /*001c*/ 	.word	0x00000000
        /*0020*/ 	.short	0x0001
        /*0022*/ 	.short	0x0008
        /*0024*/ 	.byte	0x00, 0xf0, 0x11, 0x00


	//----- nvinfo : EIATTR_KPARAM_INFO
	.align		4
.L_43:
        /*0028*/ 	.byte	0x04, 0x17
        /*002a*/ 	.short	(.L_45 - .L_44)
.L_44:
        /*002c*/ 	.word	0x00000000
        /*0030*/ 	.short	0x0000
        /*0032*/ 	.short	0x0000
        /*0034*/ 	.byte	0x00, 0xf5, 0x21, 0x00


	//----- nvinfo : EIATTR_SPARSE_MMA_MASK
	.align		4
.L_45:
        /*0038*/ 	.byte	0x03, 0x50
        /*003a*/ 	.short	0x0000


	//----- nvinfo : EIATTR_MAXREG_COUNT
	.align		4
        /*003c*/ 	.byte	0x03, 0x1b
        /*003e*/ 	.short	0x00ff


	//----- nvinfo : EIATTR_NUM_BARRIERS
	.align		4
        /*0040*/ 	.byte	0x02, 0x4c
        /*0042*/ 	.byte	0x01
	.zero		1


	//----- nvinfo : EIATTR_MERCURY_ISA_VERSION
	.align		4
        /*0044*/ 	.byte	0x03, 0x5f
        /*0046*/ 	.short	0x0101


	//----- nvinfo : EIATTR_VRC_CTA_INIT_COUNT
	.align		4
        /*0048*/ 	.byte	0x02, 0x4a
	.zero		1
	.zero		1


	//----- nvinfo : EIATTR_EXIT_INSTR_OFFSETS
	.align		4
        /*004c*/ 	.byte	0x04, 0x1c
        /*004e*/ 	.short	(.L_47 - .L_46)


	//   ....[0]....
.L_46:
        /*0050*/ 	.word	0x00000040


	//   ....[1]....
        /*0054*/ 	.word	0x00000930


	//----- nvinfo : EIATTR_CBANK_PARAM_SIZE
	.align		4
.L_47:
        /*0058*/ 	.byte	0x03, 0x19
        /*005a*/ 	.short	0x0010


	//----- nvinfo : EIATTR_PARAM_CBANK
	.align		4
        /*005c*/ 	.byte	0x04, 0x0a
        /*005e*/ 	.short	(.L_49 - .L_48)
	.align		4
.L_48:
        /*0060*/ 	.word	index@(.nv.constant0._Z28floydwarshall_strip_blocks_yPiii)
        /*0064*/ 	.short	0x0380
        /*0066*/ 	.short	0x0010


	//----- nvinfo : EIATTR_SW_WAR
	.align		4
.L_49:
        /*0068*/ 	.byte	0x04, 0x36
        /*006a*/ 	.short	(.L_51 - .L_50)
.L_50:
        /*006c*/ 	.word	0x00000008
.L_51:


//--------------------- .nv.info._Z28floydwarshall_strip_blocks_xPiii --------------------------
	.section	.nv.info._Z28floydwarshall_strip_blocks_xPiii,"",@"SHT_CUDA_INFO"
	.sectionflags	@""
	.align	4


	//----- nvinfo : EIATTR_CUDA_API_VERSION
	.align		4
        /*0000*/ 	.byte	0x04, 0x37
        /*0002*/ 	.short	(.L_53 - .L_52)
.L_52:
        /*0004*/ 	.word	0x00000082


	//----- nvinfo : EIATTR_KPARAM_INFO
	.align		4
.L_53:
        /*0008*/ 	.byte	0x04, 0x17
        /*000a*/ 	.short	(.L_55 - .L_54)
.L_54:
        /*000c*/ 	.word	0x00000000
        /*0010*/ 	.short	0x0002
        /*0012*/ 	.short	0x000c
        /*0014*/ 	.byte	0x00, 0xf0, 0x11, 0x00


	//----- nvinfo : EIATTR_KPARAM_INFO
	.align		4
.L_55:
        /*0018*/ 	.byte	0x04, 0x17
        /*001a*/ 	.short	(.L_57 - .L_56)
.L_56:
        /*001c*/ 	.word	0x00000000
        /*0020*/ 	.short	0x0001
        /*0022*/ 	.short	0x0008
        /*0024*/ 	.byte	0x00, 0xf0, 0x11, 0x00


	//----- nvinfo : EIATTR_KPARAM_INFO
	.align		4
.L_57:
        /*0028*/ 	.byte	0x04, 0x17
        /*002a*/ 	.short	(.L_59 - .L_58)
.L_58:
        /*002c*/ 	.word	0x00000000
        /*0030*/ 	.short	0x0000
        /*0032*/ 	.short	0x0000
        /*0034*/ 	.byte	0x00, 0xf5, 0x21, 0x00


	//----- nvinfo : EIATTR_SPARSE_MMA_MASK
	.align		4
.L_59:
        /*0038*/ 	.byte	0x03, 0x50
        /*003a*/ 	.short	0x0000


	//----- nvinfo : EIATTR_MAXREG_COUNT
	.align		4
        /*003c*/ 	.byte	0x03, 0x1b
        /*003e*/ 	.short	0x00ff


	//----- nvinfo : EIATTR_NUM_BARRIERS
	.align		4
        /*0040*/ 	.byte	0x02, 0x4c
        /*0042*/ 	.byte	0x01
	.zero		1


	//----- nvinfo : EIATTR_MERCURY_ISA_VERSION
	.align		4
        /*0044*/ 	.byte	0x03, 0x5f
        /*0046*/ 	.short	0x0101


	//----- nvinfo : EIATTR_VRC_CTA_INIT_COUNT
	.align		4
        /*0048*/ 	.byte	0x02, 0x4a
	.zero		1
	.zero		1


	//----- nvinfo : EIATTR_EXIT_INSTR_OFFSETS
	.align		4
        /*004c*/ 	.byte	0x04, 0x1c
        /*004e*/ 	.short	(.L_61 - .L_60)


	//   ....[0]....
.L_60:
        /*0050*/ 	.word	0x00000040


	//   ....[1]....
        /*0054*/ 	.word	0x00000950


	//----- nvinfo : EIATTR_CBANK_PARAM_SIZE
	.align		4
.L_61:
        /*0058*/ 	.byte	0x03, 0x19
        /*005a*/ 	.short	0x0010


	//----- nvinfo : EIATTR_PARAM_CBANK
	.align		4
        /*005c*/ 	.byte	0x04, 0x0a
        /*005e*/ 	.short	(.L_63 - .L_62)
	.align		4
.L_62:
        /*0060*/ 	.word	index@(.nv.constant0._Z28floydwarshall_strip_blocks_xPiii)
        /*0064*/ 	.short	0x0380
        /*0066*/ 	.short	0x0010


	//----- nvinfo : EIATTR_SW_WAR
	.align		4
.L_63:
        /*0068*/ 	.byte	0x04, 0x36
        /*006a*/ 	.short	(.L_65 - .L_64)
.L_64:
        /*006c*/ 	.word	0x00000008
.L_65:


//--------------------- .nv.info._Z23floydwarshall_dia_blockPiii --------------------------
	.section	.nv.info._Z23floydwarshall_dia_blockPiii,"",@"SHT_CUDA_INFO"
	.sectionflags	@""
	.align	4


	//----- nvinfo : EIATTR_CUDA_API_VERSION
	.align		4
        /*0000*/ 	.byte	0x04, 0x37
        /*0002*/ 	.short	(.L_67 - .L_66)
.L_66:
        /*0004*/ 	.word	0x00000082


	//----- nvinfo : EIATTR_KPARAM_INFO
	.align		4
.L_67:
        /*0008*/ 	.byte	0x04, 0x17
        /*000a*/ 	.short	(.L_69 - .L_68)
.L_68:
        /*000c*/ 	.word	0x00000000
        /*0010*/ 	.short	0x0002
        /*0012*/ 	.short	0x000c
        /*0014*/ 	.byte	0x00, 0xf0, 0x11, 0x00


	//----- nvinfo : EIATTR_KPARAM_INFO
	.align		4
.L_69:
        /*0018*/ 	.byte	0x04, 0x17
        /*001a*/ 	.short	(.L_71 - .L_70)
.L_70:
        /*001c*/ 	.word	0x00000000
        /*0020*/ 	.short	0x0001
        /*0022*/ 	.short	0x0008
        /*0024*/ 	.byte	0x00, 0xf0, 0x11, 0x00


	//----- nvinfo : EIATTR_KPARAM_INFO
	.align		4
.L_71:
        /*0028*/ 	.byte	0x04, 0x17
        /*002a*/ 	.short	(.L_73 - .L_72)
.L_72:
        /*002c*/ 	.word	0x00000000
        /*0030*/ 	.short	0x0000
        /*0032*/ 	.short	0x0000
        /*0034*/ 	.byte	0x00, 0xf5, 0x21, 0x00


	//----- nvinfo : EIATTR_SPARSE_MMA_MASK
	.align		4
.L_73:
        /*0038*/ 	.byte	0x03, 0x50
        /*003a*/ 	.short	0x0000


	//----- nvinfo : EIATTR_MAXREG_COUNT
	.align		4
        /*003c*/ 	.byte	0x03, 0x1b
        /*003e*/ 	.short	0x00ff


	//----- nvinfo : EIATTR_NUM_BARRIERS
	.align		4
        /*0040*/ 	.byte	0x02, 0x4c
        /*0042*/ 	.byte	0x01
	.zero		1


	//----- nvinfo : EIATTR_MERCURY_ISA_VERSION
	.align		4
        /*0044*/ 	.byte	0x03, 0x5f
        /*0046*/ 	.short	0x0101


	//----- nvinfo : EIATTR_VRC_CTA_INIT_COUNT
	.align		4
        /*0048*/ 	.byte	0x02, 0x4a
	.zero		1
	.zero		1


	//----- nvinfo : EIATTR_EXIT_INSTR_OFFSETS
	.align		4
        /*004c*/ 	.byte	0x04, 0x1c
        /*004e*/ 	.short	(.L_75 - .L_74)


	//   ....[0]....
.L_74:
        /*0050*/ 	.word	0x00000860


	//----- nvinfo : EIATTR_CBANK_PARAM_SIZE
	.align		4
.L_75:
        /*0054*/ 	.byte	0x03, 0x19
        /*0056*/ 	.short	0x0010


	//----- nvinfo : EIATTR_PARAM_CBANK
	.align		4
        /*0058*/ 	.byte	0x04, 0x0a
        /*005a*/ 	.short	(.L_77 - .L_76)
	.align		4
.L_76:
        /*005c*/ 	.word	index@(.nv.constant0._Z23floydwarshall_dia_blockPiii)
        /*0060*/ 	.short	0x0380
        /*0062*/ 	.short	0x0010


	//----- nvinfo : EIATTR_SW_WAR
	.align		4
.L_77:
        /*0064*/ 	.byte	0x04, 0x36
        /*0066*/ 	.short	(.L_79 - .L_78)
.L_78:
        /*0068*/ 	.word	0x00000008
.L_79:


//--------------------- .nv.callgraph             --------------------------
	.section	.nv.callgraph,"",@"SHT_CUDA_CALLGRAPH"
	.align	4
	.sectionentsize	8
	.align		4
        /*0000*/ 	.word	0x00000000
	.align		4
        /*0004*/ 	.word	0xffffffff
	.align		4
        /*0008*/ 	.word	0x00000000
	.align		4
        /*000c*/ 	.word	0xfffffffe
	.align		4
        /*0010*/ 	.word	0x00000000
	.align		4
        /*0014*/ 	.word	0xfffffffd
	.align		4
        /*0018*/ 	.word	0x00000000
	.align		4
        /*001c*/ 	.word	0xfffffffc


//--------------------- .text._Z30floydwarshall_remaining_blocksPiii --------------------------
	.section	.text._Z30floydwarshall_remaining_blocksPiii,"ax",@progbits
	.align	128
        .global         _Z30floydwarshall_remaining_blocksPiii
        .type           _Z30floydwarshall_remaining_blocksPiii,@function
        .size           _Z30floydwarshall_remaining_blocksPiii,(.L_x_4 - _Z30floydwarshall_remaining_blocksPiii)
        .other          _Z30floydwarshall_remaining_blocksPiii,@"STO_CUDA_ENTRY STV_DEFAULT"
_Z30floydwarshall_remaining_blocksPiii:
.text._Z30floydwarshall_remaining_blocksPiii:
[----:B------:R-:W-:Y:S01]  /*0000*/  LDC R1, c[0x0][0x37c] ;  /* 0x0000df00ff017b82 */ /* 0x000fe20000000800 */
[----:B------:R-:W0:Y:S07]  /*0010*/  S2R R8, SR_CTAID.X ;  /* 0x0000000000087919 */ /* 0x000e2e0000002500 */
[----:B------:R-:W0:Y:S08]  /*0020*/  LDC R7, c[0x0][0x388] ;  /* 0x0000e200ff077b82 */ /* 0x000e300000000800 */
[----:B------:R-:W1:Y:S01]  /*0030*/  S2UR UR4, SR_CTAID.Y ;  /* 0x00000000000479c3 */ /* 0x000e620000002600 */
[----:B0-----:R-:W-:-:S04]  /*0040*/  ISETP.NE.AND P0, PT, R8, R7, PT ;  /* 0x000000070800720c */ /* 0x001fc80003f05270 */
[----:B-1----:R-:W-:-:S13]  /*0050*/  ISETP.EQ.OR P0, PT, R7, UR4, !P0 ;  /* 0x0000000407007c0c */ /* 0x002fda000c702670 */
[----:B------:R-:W-:Y:S05]  /*0060*/  @P0 EXIT ;  /* 0x000000000000094d */ /* 0x000fea0003800000 */
[----:B------:R-:W0:Y:S01]  /*0070*/  S2R R5, SR_TID.X ;  /* 0x0000000000057919 */ /* 0x000e220000002100 */
[----:B------:R-:W1:Y:S01]  /*0080*/  LDC R9, c[0x0][0x38c] ;  /* 0x0000e300ff097b82 */ /* 0x000e620000000800 */
[----:B------:R-:W-:Y:S01]  /*0090*/  IMAD.SHL.U32 R0, R7, 0x10, RZ ;  /* 0x0000001007007824 */ /* 0x000fe200078e00ff */
[----:B------:R-:W2:Y:S01]  /*00a0*/  LDCU.64 UR8, c[0x0][0x358] ;  /* 0x00006b00ff0877ac */ /* 0x000ea20008000a00 */
[----:B------:R-:W3:Y:S05]  /*00b0*/  S2R R12, SR_TID.Y ;  /* 0x00000000000c7919 */ /* 0x000eea0000002200 */
[----:B------:R-:W4:Y:S01]  /*00c0*/  LDC.64 R2, c[0x0][0x380] ;  /* 0x0000e000ff027b82 */ /* 0x000f220000000a00 */
[----:B-1----:R-:W-:-:S02]  /*00d0*/  IMAD R4, R9, UR4, RZ ;  /* 0x0000000409047c24 */ /* 0x002fc4000f8e02ff */
[----:B0-----:R-:W-:-:S04]  /*00e0*/  IMAD.IADD R7, R0, 0x1, R5 ;  /* 0x0000000100077824 */ /* 0x001fc800078e0205 */
[----:B------:R-:W-:-:S04]  /*00f0*/  IMAD R7, R4, 0x10, R7 ;  /* 0x0000001004077824 */ /* 0x000fc800078e0207 */
[----:B---3--:R-:W-:-:S04]  /*0100*/  IMAD R7, R12, R9, R7 ;  /* 0x000000090c077224 */ /* 0x008fc800078e0207 */
[----:B----4-:R-:W-:-:S06]  /*0110*/  IMAD.WIDE R6, R7, 0x4, R2 ;  /* 0x0000000407067825 */ /* 0x010fcc00078e0202 */
[----:B--2---:R-:W2:Y:S01]  /*0120*/  LDG.E R6, desc[UR8][R6.64] ;  /* 0x0000000806067981 */ /* 0x004ea2000c1e1900 */
[----:B------:R-:W0:Y:S01]  /*0130*/  S2UR UR6, SR_CgaCtaId ;  /* 0x00000000000679c3 */ /* 0x000e220000008800 */
[----:B------:R-:W-:Y:S01]  /*0140*/  UMOV UR4, 0x400 ;  /* 0x0000040000047882 */ /* 0x000fe20000000000 */
[--C-:B------:R-:W-:Y:S02]  /*0150*/  IMAD R10, R12, 0x10, R5.reuse ;  /* 0x000000100c0a7824 */ /* 0x100fe400078e0205 */
[----:B------:R-:W-:-:S04]  /*0160*/  IMAD R8, R8, 0x10, R5 ;  /* 0x0000001008087824 */ /* 0x000fc800078e0205 */
[----:B------:R-:W-:-:S04]  /*0170*/  IMAD R13, R12, R9, R8 ;  /* 0x000000090c0d7224 */ /* 0x000fc800078e0208 */
[----:B------:R-:W-:-:S04]  /*0180*/  IMAD R9, R0, R9, R13 ;  /* 0x0000000900097224 */ /* 0x000fc800078e020d */
[----:B------:R-:W-:Y:S01]  /*0190*/  IMAD.WIDE R8, R9, 0x4, R2 ;  /* 0x0000000409087825 */ /* 0x000fe200078e0202 */
[----:B0-----:R-:W-:-:S06]  /*01a0*/  ULEA UR7, UR6, UR4, 0x18 ;  /* 0x0000000406077291 */ /* 0x001fcc000f8ec0ff */
[----:B------:R-:W-:-:S05]  /*01b0*/  LEA R11, R10, UR7, 0x2 ;  /* 0x000000070a0b7c11 */ /* 0x000fca000f8e10ff */
[----:B--2---:R-:W-:Y:S01]  /*01c0*/  STS [R11], R6 ;  /* 0x000000060b007388 */ /* 0x004fe20000000800 */
[----:B------:R-:W-:Y:S06]  /*01d0*/  BAR.SYNC.DEFER_BLOCKING 0x0 ;  /* 0x0000000000007b1d */ /* 0x000fec0000010000 */
[----:B------:R-:W2:Y:S01]  /*01e0*/  LDG.E R8, desc[UR8][R8.64] ;  /* 0x0000000808087981 */ /* 0x000ea2000c1e1900 */
[----:B------:R-:W-:Y:S01]  /*01f0*/  UIADD3 UR5, UPT, UPT, UR4, 0x400, URZ ;  /* 0x0000040004057890 */ /* 0x000fe2000fffe0ff */
[----:B------:R-:W-:-:S03]  /*0200*/  LEA R13, R4, R13, 0x4 ;  /* 0x0000000d040d7211 */ /* 0x000fc600078e20ff */
[----:B------:R-:W-:Y:S02]  /*0210*/  ULEA UR5, UR6, UR5, 0x18 ;  /* 0x0000000506057291 */ /* 0x000fe4000f8ec0ff */
[----:B------:R-:W-:-:S04]  /*0220*/  IMAD.WIDE R2, R13, 0x4, R2 ;  /* 0x000000040d027825 */ /* 0x000fc800078e0202 */
[----:B------:R-:W-:-:S05]  /*0230*/  LEA R7, R10, UR5, 0x2 ;  /* 0x000000050a077c11 */ /* 0x000fca000f8e10ff */
[----:B--2---:R-:W-:Y:S01]  /*0240*/  STS [R7], R8 ;  /* 0x0000000807007388 */ /* 0x004fe20000000800 */
[----:B------:R-:W-:Y:S06]  /*0250*/  BAR.SYNC.DEFER_BLOCKING 0x0 ;  /* 0x0000000000007b1d */ /* 0x000fec0000010000 */
[----:B------:R-:W2:Y:S01]  /*0260*/  LDG.E R13, desc[UR8][R2.64] ;  /* 0x00000008020d7981 */ /* 0x000ea2000c1e1900 */
[----:B------:R-:W-:Y:S01]  /*0270*/  UIADD3 UR4, UPT, UPT, UR4, 0x800, URZ ;  /* 0x0000080004047890 */ /* 0x000fe2000fffe0ff */
[----:B------:R-:W-:Y:S02]  /*0280*/  LEA R4, R12, UR7, 0x6 ;  /* 0x000000070c047c11 */ /* 0x000fe4000f8e30ff */
[----:B------:R-:W-:Y:S01]  /*0290*/  LEA R5, R5, UR5, 0x2 ;  /* 0x0000000505057c11 */ /* 0x000fe2000f8e10ff */
[----:B------:R-:W-:-:S06]  /*02a0*/  ULEA UR4, UR6, UR4, 0x18 ;  /* 0x0000000406047291 */ /* 0x000fcc000f8ec0ff */
[----:B------:R-:W-:-:S05]  /*02b0*/  LEA R0, R10, UR4, 0x2 ;  /* 0x000000040a007c11 */ /* 0x000fca000f8e10ff */
[----:B--2---:R-:W-:Y:S01]  /*02c0*/  STS [R0], R13 ;  /* 0x0000000d00007388 */ /* 0x004fe20000000800 */
[----:B------:R-:W-:Y:S06]  /*02d0*/  BAR.SYNC.DEFER_BLOCKING 0x0 ;  /* 0x0000000000007b1d */ /* 0x000fec0000010000 */
[----:B------:R-:W-:Y:S04]  /*02e0*/  LDS R6, [R4] ;  /* 0x0000000004067984 */ /* 0x000fe80000000800 */
[----:B------:R-:W0:Y:S04]  /*02f0*/  LDS R7, [R5] ;  /* 0x0000000005077984 */ /* 0x000e280000000800 */
[----:B------:R-:W1:Y:S01]  /*0300*/  LDS R8, [R0] ;  /* 0x0000000000087984 */ /* 0x000e620000000800 */
[----:B0-----:R-:W-:-:S05]  /*0310*/  IMAD.IADD R7, R6, 0x1, R7 ;  /* 0x0000000106077824 */ /* 0x001fca00078e0207 */
[----:B-1----:R-:W-:-:S13]  /*0320*/  ISETP.GE.AND P0, PT, R7, R8, PT ;  /* 0x000000080700720c */ /* 0x002fda0003f06270 */
[----:B------:R-:W-:Y:S01]  /*0330*/  @!P0 STS [R0], R7 ;  /* 0x0000000700008388 */ /* 0x000fe20000000800 */
[----:B------:R-:W-:Y:S06]  /*0340*/  BAR.SYNC.DEFER_BLOCKING 0x0 ;  /* 0x0000000000007b1d */ /* 0x000fec0000010000 */
[----:B------:R-:W-:Y:S04]  /*0350*/  LDS R6, [R4+0x4] ;  /* 0x0000040004067984 */ /* 0x000fe80000000800 */
[----:B------:R-:W0:Y:S04]  /*0360*/  LDS R9, [R5+0x40] ;  /* 0x0000400005097984 */ /* 0x000e280000000800 */
        /* <DEDUP_REMOVED lines=22> */
[----:B0-----:R-:W-:-:S04]  /*04d0*/  IADD3 R9, PT, PT, R6, R9, RZ ;  /* 0x0000000906097210 */ /* 0x001fc80007ffe0ff */
        /* <DEDUP_REMOVED lines=80> */
[----:B------:R-:W0:Y:S04]  /*09e0*/  LDS R9, [R0] ;  /* 0x0000000000097984 */ /* 0x000e280000000800 */
[----:B0-----:R-:W-:Y:S01]  /*09f0*/  STG.E desc[UR8][R2.64], R9 ;  /* 0x0000000902007986 */ /* 0x001fe2000c101908 */
[----:B------:R-:W-:Y:S05]  /*0a00*/  EXIT ;  /* 0x000000000000794d */ /* 0x000fea0003800000 */
.L_x_0:
[----:B------:R-:W-:-:S00]  /*0a10*/  BRA `(.L_x_0) ;  /* 0xfffffffc00fc7947 */ /* 0x000fc0000383ffff */
[----:B------:R-:W-:-:S00]  /*0a20*/  NOP ;  /* 0x0000000000007918 */ /* 0x000fc00000000000 */
        /* <DEDUP_REMOVED lines=13> */
.L_x_4:


//--------------------- .text._Z28floydwarshall_strip_blocks_yPiii --------------------------
	.section	.text._Z28floydwarshall_strip_blocks_yPiii,"ax",@progbits
	.align	128
        .global         _Z28floydwarshall_strip_blocks_yPiii
        .type           _Z28floydwarshall_strip_blocks_yPiii,@function
        .size           _Z28floydwarshall_strip_blocks_yPiii,(.L_x_5 - _Z28floydwarshall_strip_blocks_yPiii)
        .other          _Z28floydwarshall_strip_blocks_yPiii,@"STO_CUDA_ENTRY STV_DEFAULT"
_Z28floydwarshall_strip_blocks_yPiii:
.text._Z28floydwarshall_strip_blocks_yPiii:
[----:B------:R-:W-:Y:S01]  /*0000*/  LDC R1, c[0x0][0x37c] ;  /* 0x0000df00ff017b82 */ /* 0x000fe20000000800 */
[----:B------:R-:W0:Y:S07]  /*0010*/  S2R R8, SR_CTAID.Y ;  /* 0x0000000000087919 */ /* 0x000e2e0000002600 */
[----:B------:R-:W0:Y:S02]  /*0020*/  LDC R7, c[0x0][0x388] ;  /* 0x0000e200ff077b82 */ /* 0x000e240000000800 */
[----:B0-----:R-:W-:-:S13]  /*0030*/  ISETP.NE.AND P0, PT, R8, R7, PT ;  /* 0x000000070800720c */ /* 0x001fda0003f05270 */
[----:B------:R-:W-:Y:S05]  /*0040*/  @!P0 EXIT ;  /* 0x000000000000894d */ /* 0x000fea0003800000 */
[----:B------:R-:W0:Y:S01]  /*0050*/  S2R R11, SR_TID.Y ;  /* 0x00000000000b7919 */ /* 0x000e220000002200 */
[----:B------:R-:W1:Y:S01]  /*0060*/  LDC.64 R2, c[0x0][0x380] ;  /* 0x0000e000ff027b82 */ /* 0x000e620000000a00 */
[----:B------:R-:W2:Y:S01]  /*0070*/  LDCU UR7, c[0x0][0x38c] ;  /* 0x00007180ff0777ac */ /* 0x000ea20008000800 */
[----:B------:R-:W3:Y:S01]  /*0080*/  S2R R10, SR_TID.X ;  /* 0x00000000000a7919 */ /* 0x000ee20000002100 */
[----:B------:R-:W4:Y:S01]  /*0090*/  LDCU.64 UR8, c[0x0][0x358] ;  /* 0x00006b00ff0877ac */ /* 0x000f220008000a00 */
[C---:B0-----:R-:W-:Y:S02]  /*00a0*/  IMAD R0, R7.reuse, 0x10, R11 ;  /* 0x0000001007007824 */ /* 0x041fe400078e020b */
[----:B---3--:R-:W-:-:S04]  /*00b0*/  IMAD R7, R7, 0x10, R10 ;  /* 0x0000001007077824 */ /* 0x008fc800078e020a */
[----:B--2---:R-:W-:-:S04]  /*00c0*/  IMAD R5, R0, UR7, R7 ;  /* 0x0000000700057c24 */ /* 0x004fc8000f8e0207 */
[----:B-1----:R-:W-:-:S05]  /*00d0*/  IMAD.WIDE R4, R5, 0x4, R2 ;  /* 0x0000000405047825 */ /* 0x002fca00078e0202 */
[----:B----4-:R-:W2:Y:S01]  /*00e0*/  LDG.E R6, desc[UR8][R4.64] ;  /* 0x0000000804067981 */ /* 0x010ea2000c1e1900 */
[----:B------:R-:W0:Y:S01]  /*00f0*/  S2UR UR5, SR_CgaCtaId ;  /* 0x00000000000579c3 */ /* 0x000e220000008800 */
[----:B------:R-:W-:Y:S01]  /*0100*/  UMOV UR4, 0x400 ;  /* 0x0000040000047882 */ /* 0x000fe20000000000 */
[----:B------:R-:W-:Y:S02]  /*0110*/  IMAD R8, R8, 0x10, R11 ;  /* 0x0000001008087824 */ /* 0x000fe400078e020b */
[----:B------:R-:W-:Y:S02]  /*0120*/  IMAD R0, R11, 0x10, R10 ;  /* 0x000000100b007824 */ /* 0x000fe400078e020a */
[----:B------:R-:W-:-:S04]  /*0130*/  IMAD R9, R8, UR7, R7 ;  /* 0x0000000708097c24 */ /* 0x000fc8000f8e0207 */
[----:B------:R-:W-:Y:S01]  /*0140*/  IMAD.WIDE R2, R9, 0x4, R2 ;  /* 0x0000000409027825 */ /* 0x000fe200078e0202 */
[----:B0-----:R-:W-:-:S06]  /*0150*/  ULEA UR6, UR5, UR4, 0x18 ;  /* 0x0000000405067291 */ /* 0x001fcc000f8ec0ff */
[----:B------:R-:W-:-:S05]  /*0160*/  LEA R7, R0, UR6, 0x2 ;  /* 0x0000000600077c11 */ /* 0x000fca000f8e10ff */
[----:B--2---:R-:W-:Y:S01]  /*0170*/  STS [R7], R6 ;  /* 0x0000000607007388 */ /* 0x004fe20000000800 */
[----:B------:R-:W-:Y:S06]  /*0180*/  BAR.SYNC.DEFER_BLOCKING 0x0 ;  /* 0x0000000000007b1d */ /* 0x000fec0000010000 */
[----:B------:R-:W2:Y:S01]  /*0190*/  LDG.E R9, desc[UR8][R2.64] ;  /* 0x0000000802097981 */ /* 0x000ea2000c1e1900 */
[----:B------:R-:W-:Y:S01]  /*01a0*/  UIADD3 UR4, UPT, UPT, UR4, 0x400, URZ ;  /* 0x0000040004047890 */ /* 0x000fe2000fffe0ff */
[----:B------:R-:W-:-:S03]  /*01b0*/  LEA R4, R10, UR6, 0x2 ;  /* 0x000000060a047c11 */ /* 0x000fc6000f8e10ff */
[----:B------:R-:W-:-:S06]  /*01c0*/  ULEA UR4, UR5, UR4, 0x18 ;  /* 0x0000000405047291 */ /* 0x000fcc000f8ec0ff */
[----:B------:R-:W-:Y:S02]  /*01d0*/  LEA R0, R0, UR4, 0x2 ;  /* 0x0000000400007c11 */ /* 0x000fe4000f8e10ff */
[----:B------:R-:W-:-:S03]  /*01e0*/  LEA R5, R11, UR4, 0x6 ;  /* 0x000000040b057c11 */ /* 0x000fc6000f8e30ff */
        /* <DEDUP_REMOVED lines=117> */
.L_x_1:
        /* <DEDUP_REMOVED lines=12> */
.L_x_5:


//--------------------- .text._Z28floydwarshall_strip_blocks_xPiii --------------------------
	.section	.text._Z28floydwarshall_strip_blocks_xPiii,"ax",@progbits
	.align	128
        .global         _Z28floydwarshall_strip_blocks_xPiii
        .type           _Z28floydwarshall_strip_blocks_xPiii,@function
        .size           _Z28floydwarshall_strip_blocks_xPiii,(.L_x_6 - _Z28floydwarshall_strip_blocks_xPiii)
        .other          _Z28floydwarshall_strip_blocks_xPiii,@"STO_CUDA_ENTRY STV_DEFAULT"
_Z28floydwarshall_strip_blocks_xPiii:
.text._Z28floydwarshall_strip_blocks_xPiii:
[----:B------:R-:W-:Y:S01]  /*0000*/  LDC R1, c[0x0][0x37c] ;  /* 0x0000df00ff017b82 */ /* 0x000fe20000000800 */
[----:B------:R-:W0:Y:S01]  /*0010*/  S2R R7, SR_CTAID.X ;  /* 0x0000000000077919 */ /* 0x000e220000002500 */
[----:B------:R-:W0:Y:S02]  /*0020*/  LDCU UR4, c[0x0][0x388] ;  /* 0x00007100ff0477ac */ /* 0x000e240008000800 */
[----:B0-----:R-:W-:-:S13]  /*0030*/  ISETP.NE.AND P0, PT, R7, UR4, PT ;  /* 0x0000000407007c0c */ /* 0x001fda000bf05270 */
[----:B------:R-:W-:Y:S05]  /*0040*/  @!P0 EXIT ;  /* 0x000000000000894d */ /* 0x000fea0003800000 */
[----:B------:R-:W0:Y:S01]  /*0050*/  S2R R8, SR_TID.X ;  /* 0x0000000000087919 */ /* 0x000e220000002100 */
[----:B------:R-:W1:Y:S01]  /*0060*/  LDC R9, c[0x0][0x38c] ;  /* 0x0000e300ff097b82 */ /* 0x000e620000000800 */
[----:B------:R-:W-:Y:S01]  /*0070*/  USHF.L.U32 UR4, UR4, 0x4, URZ ;  /* 0x0000000404047899 */ /* 0x000fe200080006ff */
[----:B------:R-:W2:Y:S01]  /*0080*/  S2R R11, SR_TID.Y ;  /* 0x00000000000b7919 */ /* 0x000ea20000002200 */
[----:B------:R-:W3:Y:S05]  /*0090*/  LDCU.64 UR8, c[0x0][0x358] ;  /* 0x00006b00ff0877ac */ /* 0x000eea0008000a00 */
[----:B------:R-:W4:Y:S01]  /*00a0*/  LDC.64 R2, c[0x0][0x380] ;  /* 0x0000e000ff027b82 */ /* 0x000f220000000a00 */
[----:B0-----:R-:W-:-:S04]  /*00b0*/  VIADD R0, R8, UR4 ;  /* 0x0000000408007c36 */ /* 0x001fc80008000000 */
[----:B-1----:R-:W-:-:S04]  /*00c0*/  IMAD R0, R9, UR4, R0 ;  /* 0x0000000409007c24 */ /* 0x002fc8000f8e0200 */
[----:B--2---:R-:W-:-:S04]  /*00d0*/  IMAD R5, R11, R9, R0 ;  /* 0x000000090b057224 */ /* 0x004fc800078e0200 */
[----:B----4-:R-:W-:-:S05]  /*00e0*/  IMAD.WIDE R4, R5, 0x4, R2 ;  /* 0x0000000405047825 */ /* 0x010fca00078e0202 */
[----:B---3--:R-:W2:Y:S01]  /*00f0*/  LDG.E R6, desc[UR8][R4.64] ;  /* 0x0000000804067981 */ /* 0x008ea2000c1e1900 */
[----:B------:R-:W0:Y:S01]  /*0100*/  S2UR UR6, SR_CgaCtaId ;  /* 0x00000000000679c3 */ /* 0x000e220000008800 */
[----:B------:R-:W-:Y:S01]  /*0110*/  IMAD R0, R7, 0x10, R8 ;  /* 0x0000001007007824 */ /* 0x000fe200078e0208 */
[----:B------:R-:W-:-:S03]  /*0120*/  UMOV UR5, 0x400 ;  /* 0x0000040000057882 */ /* 0x000fc60000000000 */
[C---:B------:R-:W-:Y:S02]  /*0130*/  IMAD R7, R11.reuse, R9, R0 ;  /* 0x000000090b077224 */ /* 0x040fe400078e0200 */
        /* <DEDUP_REMOVED lines=130> */
.L_x_2:
        /* <DEDUP_REMOVED lines=10> */
.L_x_6:


//--------------------- .text._Z23floydwarshall_dia_blockPiii --------------------------
	.section	.text._Z23floydwarshall_dia_blockPiii,"ax",@progbits
	.align	128
        .global         _Z23floydwarshall_dia_blockPiii
        .type           _Z23floydwarshall_dia_blockPiii,@function
        .size           _Z23floydwarshall_dia_blockPiii,(.L_x_7 - _Z23floydwarshall_dia_blockPiii)
        .other          _Z23floydwarshall_dia_blockPiii,@"STO_CUDA_ENTRY STV_DEFAULT"
_Z23floydwarshall_dia_blockPiii:
.text._Z23floydwarshall_dia_blockPiii:
[----:B------:R-:W-:Y:S01]  /*0000*/  LDC R1, c[0x0][0x37c] ;  /* 0x0000df00ff017b82 */ /* 0x000fe20000000800 */
[----:B------:R-:W0:Y:S07]  /*0010*/  S2R R6, SR_TID.Y ;  /* 0x0000000000067919 */ /* 0x000e2e0000002200 */
[----:B------:R-:W0:Y:S01]  /*0020*/  LDC.64 R4, c[0x0][0x388] ;  /* 0x0000e200ff047b82 */ /* 0x000e220000000a00 */
[----:B------:R-:W1:Y:S01]  /*0030*/  LDCU.64 UR6, c[0x0][0x358] ;  /* 0x00006b00ff0677ac */ /* 0x000e620008000a00 */
[----:B------:R-:W2:Y:S06]  /*0040*/  S2R R9, SR_TID.X ;  /* 0x0000000000097919 */ /* 0x000eac0000002100 */
[----:B------:R-:W3:Y:S01]  /*0050*/  LDC.64 R2, c[0x0][0x380] ;  /* 0x0000e000ff027b82 */ /* 0x000ee20000000a00 */
[----:B0-----:R-:W-:-:S02]  /*0060*/  IMAD R0, R4, 0x10, R6 ;  /* 0x0000001004007824 */ /* 0x001fc400078e0206 */
[----:B--2---:R-:W-:-:S04]  /*0070*/  IMAD R4, R4, 0x10, R9 ;  /* 0x0000001004047824 */ /* 0x004fc800078e0209 */
[----:B------:R-:W-:-:S04]  /*0080*/  IMAD R5, R0, R5, R4 ;  /* 0x0000000500057224 */ /* 0x000fc800078e0204 */
[----:B---3--:R-:W-:-:S05]  /*0090*/  IMAD.WIDE R2, R5, 0x4, R2 ;  /* 0x0000000405027825 */ /* 0x008fca00078e0202 */
[----:B-1----:R-:W2:Y:S01]  /*00a0*/  LDG.E R7, desc[UR6][R2.64] ;  /* 0x0000000602077981 */ /* 0x002ea2000c1e1900 */
[----:B------:R-:W0:Y:S01]  /*00b0*/  S2UR UR5, SR_CgaCtaId ;  /* 0x00000000000579c3 */ /* 0x000e220000008800 */
[----:B------:R-:W-:Y:S01]  /*00c0*/  UMOV UR4, 0x400 ;  /* 0x0000040000047882 */ /* 0x000fe20000000000 */
[----:B------:R-:W-:Y:S01]  /*00d0*/  IMAD R0, R6, 0x10, R9 ;  /* 0x0000001006007824 */ /* 0x000fe200078e0209 */
[----:B0-----:R-:W-:-:S06]  /*00e0*/  ULEA UR4, UR5, UR4, 0x18 ;  /* 0x0000000405047291 */ /* 0x001fcc000f8ec0ff */
[----:B------:R-:W-:Y:S02]  /*00f0*/  LEA R0, R0, UR4, 0x2 ;  /* 0x0000000400007c11 */ /* 0x000fe4000f8e10ff */
[----:B------:R-:W-:Y:S02]  /*0100*/  LEA R5, R6, UR4, 0x6 ;  /* 0x0000000406057c11 */ /* 0x000fe4000f8e30ff */
[----:B------:R-:W-:Y:S01]  /*0110*/  LEA R4, R9, UR4, 0x2 ;  /* 0x0000000409047c11 */ /* 0x000fe2000f8e10ff */
        /* <DEDUP_REMOVED lines=117> */
.L_x_3:
        /* <DEDUP_REMOVED lines=9> */
.L_x_7:


//--------------------- .nv.shared._Z30floydwarshall_remaining_blocksPiii --------------------------
	.section	.nv.shared._Z30floydwarshall_remaining_blocksPiii,"aw",@nobits
	.sectionflags	@""
	.align	4
.nv.shared._Z30floydwarshall_remaining_blocksPiii:
	.zero		4096


//--------------------- .nv.shared.reserved.0     --------------------------
	.section	.nv.shared.reserved.0,"aw",@nobits
	.weak		__nv_reservedSMEM_offset_0_alias
	.size		__nv_reservedSMEM_offset_0_alias, 0, 64
	.other		__nv_reservedSMEM_offset_0_alias,@"STO_CUDA_RESERVED_SHARED STV_DEFAULT"
__nv_reservedSMEM_offset_0_alias:
	.zero		0
	.zero		64


//--------------------- .nv.shared._Z28floydwarshall_strip_blocks_yPiii --------------------------
	.section	.nv.shared._Z28floydwarshall_strip_blocks_yPiii,"aw",@nobits
	.sectionflags	@""
	.align	4
.nv.shared._Z28floydwarshall_strip_blocks_yPiii:
	.zero		3072


//--------------------- .nv.shared._Z28floydwarshall_strip_blocks_xPiii --------------------------
	.section	.nv.shared._Z28floydwarshall_strip_blocks_xPiii,"aw",@nobits
	.sectionflags	@""
	.align	4
.nv.shared._Z28floydwarshall_strip_blocks_xPiii:
	.zero		3072


//--------------------- .nv.shared._Z23floydwarshall_dia_blockPiii --------------------------
	.section	.nv.shared._Z23floydwarshall_dia_blockPiii,"aw",@nobits
	.sectionflags	@""
	.align	4
.nv.shared._Z23floydwarshall_dia_blockPiii:
	.zero		2048


//--------------------- .nv.constant0._Z30floydwarshall_remaining_blocksPiii --------------------------
	.section	.nv.constant0._Z30floydwarshall_remaining_blocksPiii,"a",@progbits
	.sectionflags	@""
	.align	4
.nv.constant0._Z30floydwarshall_remaining_blocksPiii:
	.zero		912


//--------------------- .nv.constant0._Z28floydwarshall_strip_blocks_yPiii --------------------------
	.section	.nv.constant0._Z28floydwarshall_strip_blocks_yPiii,"a",@progbits
	.sectionflags	@""
	.align	4
.nv.constant0._Z28floydwarshall_strip_blocks_yPiii:
	.zero		912


//--------------------- .nv.constant0._Z28floydwarshall_strip_blocks_xPiii --------------------------
	.section	.nv.constant0._Z28floydwarshall_strip_blocks_xPiii,"a",@progbits
	.sectionflags	@""
	.align	4
.nv.constant0._Z28floydwarshall_strip_blocks_xPiii:
	.zero		912


//--------------------- .nv.constant0._Z23floydwarshall_dia_blockPiii --------------------------
	.section	.nv.constant0._Z23floydwarshall_dia_blockPiii,"a",@progbits
	.sectionflags	@""
	.align	4
.nv.constant0._Z23floydwarshall_dia_blockPiii:
	.zero		912


//--------------------- SYMBOLS --------------------------

	.type		.nv.reservedSmem.offset0,@object
	.size		.nv.reservedSmem.offset0,0x4
	.type		.nv.reservedSmem.cap,@object
	.size		.nv.reservedSmem.cap,0x4
